//
// Generated by NVIDIA NVVM Compiler
//
// Compiler Build ID: CL-36424714
// Cuda compilation tools, release 13.0, V13.0.88
// Based on NVVM 20.0.0
//

.version 9.0
.target sm_100
.address_size 64

	// .globl	_Z21matrixAddition_kernelPfS_S_i

.visible .entry _Z21matrixAddition_kernelPfS_S_i(
	.param .u64 .ptr .align 1 _Z21matrixAddition_kernelPfS_S_i_param_0,
	.param .u64 .ptr .align 1 _Z21matrixAddition_kernelPfS_S_i_param_1,
	.param .u64 .ptr .align 1 _Z21matrixAddition_kernelPfS_S_i_param_2,
	.param .u32 _Z21matrixAddition_kernelPfS_S_i_param_3
)
{
	.reg .pred 	%p<2>;
	.reg .b32 	%r<12>;
	.reg .b32 	%f<4>;
	.reg .b64 	%rd<11>;

	ld.param.u64 	%rd1, [_Z21matrixAddition_kernelPfS_S_i_param_0];
	ld.param.u64 	%rd2, [_Z21matrixAddition_kernelPfS_S_i_param_1];
	ld.param.u64 	%rd3, [_Z21matrixAddition_kernelPfS_S_i_param_2];
	ld.param.u32 	%r2, [_Z21matrixAddition_kernelPfS_S_i_param_3];
	mov.u32 	%r3, %ctaid.y;
	mov.u32 	%r4, %ntid.y;
	mov.u32 	%r5, %tid.y;
	mad.lo.s32 	%r6, %r3, %r4, %r5;
	mov.u32 	%r7, %ctaid.x;
	mov.u32 	%r8, %ntid.x;
	mov.u32 	%r9, %tid.x;
	mad.lo.s32 	%r10, %r7, %r8, %r9;
	mad.lo.s32 	%r1, %r2, %r6, %r10;
	mul.lo.s32 	%r11, %r2, %r2;
	setp.ge.s32 	%p1, %r1, %r11;
	@%p1 bra 	$L__BB0_2;
	cvta.to.global.u64 	%rd4, %rd1;
	cvta.to.global.u64 	%rd5, %rd2;
	cvta.to.global.u64 	%rd6, %rd3;
	mul.wide.s32 	%rd7, %r1, 4;
	add.s64 	%rd8, %rd4, %rd7;
	ld.global.f32 	%f1, [%rd8];
	add.s64 	%rd9, %rd5, %rd7;
	ld.global.f32 	%f2, [%rd9];
	add.f32 	%f3, %f1, %f2;
	add.s64 	%rd10, %rd6, %rd7;
	st.global.f32 	[%rd10], %f3;
$L__BB0_2:
	ret;

}


// ===== COMPILED SASS (sm_100) =====

	.target	sm_100

	.elftype	@"ET_EXEC"


//--------------------- .note.nv.tkinfo           --------------------------
	.section	.note.nv.tkinfo,"",@"SHT_NOTE"
	.sectionflags	@"SHF_NOTE_NV_TKINFO"
	.tkinfo
        /*0018*/ 	.word	0x00000002
        /*0030*/ 	.string	""
        /*0030*/ 	.string	"ptxas"
        /*0030*/ 	.string	"Cuda compilation tools, release 13.0, V13.0.88"
        /*0030*/ 	.string	"Build cuda_13.0.r13.0/compiler.36424714_0"
        /*0030*/ 	.string	"-arch sm_100 -m 64 "



//--------------------- .note.nv.cuinfo           --------------------------
	.section	.note.nv.cuinfo,"",@"SHT_NOTE"
	.sectionflags	@"SHF_NOTE_NV_CUINFO"
        /*0018*/ 	.short	0x0002
        /*001a*/ 	.short	0x0064
        /*001c*/ 	.short	0x0082
	.zero		2


//--------------------- .nv.info                  --------------------------
	.section	.nv.info,"",@"SHT_CUDA_INFO"
	.align	4


	//----- nvinfo : EIATTR_REGCOUNT
	.align		4
        /*0000*/ 	.byte	0x04, 0x2f
        /*0002*/ 	.short	(.L_1 - .L_0)
	.align		4
.L_0:
        /*0004*/ 	.word	index@(_Z21matrixAddition_kernelPfS_S_i)
        /*0008*/ 	.word	0x0000000c


	//----- nvinfo : EIATTR_FRAME_SIZE
	.align		4
.L_1:
        /*000c*/ 	.byte	0x04, 0x11
        /*000e*/ 	.short	(.L_3 - .L_2)
	.align		4
.L_2:
        /*0010*/ 	.word	index@(_Z21matrixAddition_kernelPfS_S_i)
        /*0014*/ 	.word	0x00000000


	//----- nvinfo : EIATTR_MIN_STACK_SIZE
	.align		4
.L_3:
        /*0018*/ 	.byte	0x04, 0x12
        /*001a*/ 	.short	(.L_5 - .L_4)
	.align		4
.L_4:
        /*001c*/ 	.word	index@(_Z21matrixAddition_kernelPfS_S_i)
        /*0020*/ 	.word	0x00000000
.L_5:


//--------------------- .nv.compat                --------------------------
	.section	.nv.compat,"",@"SHT_CUDA_COMPAT_INFO"
	.align	4
        /*0000*/ 	.byte	0x02, 0x09, 0x00, 0x00, 0x02, 0x02, 0x01, 0x00, 0x02, 0x05, 0x05, 0x00, 0x03, 0x07, 0x01, 0x01
        /*0010*/ 	.byte	0x02, 0x03, 0x00, 0x00, 0x02, 0x06, 0x01, 0x00, 0x04, 0x0b, 0x08, 0x00, 0x09, 0x00, 0x00, 0x00
        /*0020*/ 	.byte	0x00, 0x00, 0x00, 0x00


//--------------------- .nv.info._Z21matrixAddition_kernelPfS_S_i --------------------------
	.section	.nv.info._Z21matrixAddition_kernelPfS_S_i,"",@"SHT_CUDA_INFO"
	.sectionflags	@""
	.align	4


	//----- nvinfo : EIATTR_CUDA_API_VERSION
	.align		4
        /*0000*/ 	.byte	0x04, 0x37
        /*0002*/ 	.short	(.L_7 - .L_6)
.L_6:
        /*0004*/ 	.word	0x00000082


	//----- nvinfo : EIATTR_KPARAM_INFO
	.align		4
.L_7:
        /*0008*/ 	.byte	0x04, 0x17
        /*000a*/ 	.short	(.L_9 - .L_8)
.L_8:
        /*000c*/ 	.word	0x00000000
        /*0010*/ 	.short	0x0003
        /*0012*/ 	.short	0x0018
        /*0014*/ 	.byte	0x00, 0xf0, 0x11, 0x00


	//----- nvinfo : EIATTR_KPARAM_INFO
	.align		4
.L_9:
        /*0018*/ 	.byte	0x04, 0x17
        /*001a*/ 	.short	(.L_11 - .L_10)
.L_10:
        /*001c*/ 	.word	0x00000000
        /*0020*/ 	.short	0x0002
        /*0022*/ 	.short	0x0010
        /*0024*/ 	.byte	0x00, 0xf5, 0x21, 0x00


	//----- nvinfo : EIATTR_KPARAM_INFO
	.align		4
.L_11:
        /*0028*/ 	.byte	0x04, 0x17
        /*002a*/ 	.short	(.L_13 - .L_12)
.L_12:
        /*002c*/ 	.word	0x00000000
        /*0030*/ 	.short	0x0001
        /*0032*/ 	.short	0x0008
        /*0034*/ 	.byte	0x00, 0xf5, 0x21, 0x00


	//----- nvinfo : EIATTR_KPARAM_INFO
	.align		4
.L_13:
        /*0038*/ 	.byte	0x04, 0x17
        /*003a*/ 	.short	(.L_15 - .L_14)
.L_14:
        /*003c*/ 	.word	0x00000000
        /*0040*/ 	.short	0x0000
        /*0042*/ 	.short	0x0000
        /*0044*/ 	.byte	0x00, 0xf5, 0x21, 0x00


	//----- nvinfo : EIATTR_SPARSE_MMA_MASK
	.align		4
.L_15:
        /*0048*/ 	.byte	0x03, 0x50
        /*004a*/ 	.short	0x0000


	//----- nvinfo : EIATTR_MAXREG_COUNT
	.align		4
        /*004c*/ 	.byte	0x03, 0x1b
        /*004e*/ 	.short	0x00ff


	//----- nvinfo : EIATTR_MERCURY_ISA_VERSION
	.align		4
        /*0050*/ 	.byte	0x03, 0x5f
        /*0052*/ 	.short	0x0101


	//----- nvinfo : EIATTR_VRC_CTA_INIT_COUNT
	.align		4
        /*0054*/ 	.byte	0x02, 0x4a
	.zero		1
	.zero		1


	//----- nvinfo : EIATTR_EXIT_INSTR_OFFSETS
	.align		4
        /*0058*/ 	.byte	0x04, 0x1c
        /*005a*/ 	.short	(.L_17 - .L_16)


	//   ....[0]....
.L_16:
        /*005c*/ 	.word	0x000000d0


	//   ....[1]....
        /*0060*/ 	.word	0x00000190


	//----- nvinfo : EIATTR_CBANK_PARAM_SIZE
	.align		4
.L_17:
        /*0064*/ 	.byte	0x03, 0x19
        /*0066*/ 	.short	0x001c


	//----- nvinfo : EIATTR_PARAM_CBANK
	.align		4
        /*0068*/ 	.byte	0x04, 0x0a
        /*006a*/ 	.short	(.L_19 - .L_18)
	.align		4
.L_18:
        /*006c*/ 	.word	index@(.nv.constant0._Z21matrixAddition_kernelPfS_S_i)
        /*0070*/ 	.short	0x0380
        /*0072*/ 	.short	0x001c


	//----- nvinfo : EIATTR_SW_WAR
	.align		4
.L_19:
        /*0074*/ 	.byte	0x04, 0x36
        /*0076*/ 	.short	(.L_21 - .L_20)
.L_20:
        /*0078*/ 	.word	0x00000008
.L_21:


//--------------------- .nv.callgraph             --------------------------
	.section	.nv.callgraph,"",@"SHT_CUDA_CALLGRAPH"
	.align	4
	.sectionentsize	8
	.align		4
        /*0000*/ 	.word	0x00000000
	.align		4
        /*0004*/ 	.word	0xffffffff
	.align		4
        /*0008*/ 	.word	0x00000000
	.align		4
        /*000c*/ 	.word	0xfffffffe
	.align		4
        /*0010*/ 	.word	0x00000000
	.align		4
        /*0014*/ 	.word	0xfffffffd
	.align		4
        /*0018*/ 	.word	0x00000000
	.align		4
        /*001c*/ 	.word	0xfffffffc


//--------------------- .text._Z21matrixAddition_kernelPfS_S_i --------------------------
	.section	.text._Z21matrixAddition_kernelPfS_S_i,"ax",@progbits
	.align	128
        .global         _Z21matrixAddition_kernelPfS_S_i
        .type           _Z21matrixAddition_kernelPfS_S_i,@function
        .size           _Z21matrixAddition_kernelPfS_S_i,(.L_x_1 - _Z21matrixAddition_kernelPfS_S_i)
        .other          _Z21matrixAddition_kernelPfS_S_i,@"STO_CUDA_ENTRY STV_DEFAULT"
_Z21matrixAddition_kernelPfS_S_i:
.text._Z21matrixAddition_kernelPfS_S_i:
[----:B------:R-:W-:Y:S01]  /*0000*/  LDC R1, c[0x0][0x37c] ;  /* 0x0000df00ff017b82 */ /* 0x000fe20000000800 */
[----:B------:R-:W0:Y:S07]  /*0010*/  S2R R3, SR_TID.Y ;  /* 0x0000000000037919 */ /* 0x000e2e0000002200 */
[----:B------:R-:W0:Y:S01]  /*0020*/  S2UR UR4, SR_CTAID.Y ;  /* 0x00000000000479c3 */ /* 0x000e220000002600 */
[----:B------:R-:W1:Y:S01]  /*0030*/  LDCU UR6, c[0x0][0x398] ;  /* 0x00007300ff0677ac */ /* 0x000e620008000800 */
[----:B------:R-:W2:Y:S06]  /*0040*/  S2R R5, SR_TID.X ;  /* 0x0000000000057919 */ /* 0x000eac0000002100 */
[----:B------:R-:W0:Y:S08]  /*0050*/  LDC R0, c[0x0][0x364] ;  /* 0x0000d900ff007b82 */ /* 0x000e300000000800 */
[----:B------:R-:W2:Y:S08]  /*0060*/  S2UR UR5, SR_CTAID.X ;  /* 0x00000000000579c3 */ /* 0x000eb00000002500 */
[----:B------:R-:W2:Y:S01]  /*0070*/  LDC R2, c[0x0][0x360] ;  /* 0x0000d800ff027b82 */ /* 0x000ea20000000800 */
[----:B0-----:R-:W-:Y:S01]  /*0080*/  IMAD R0, R0, UR4, R3 ;  /* 0x0000000400007c24 */ /* 0x001fe2000f8e0203 */
[----:B-1----:R-:W-:Y:S01]  /*0090*/  UIMAD UR4, UR6, UR6, URZ ;  /* 0x00000006060472a4 */ /* 0x002fe2000f8e02ff */
[----:B--2---:R-:W-:-:S04]  /*00a0*/  IMAD R3, R2, UR5, R5 ;  /* 0x0000000502037c24 */ /* 0x004fc8000f8e0205 */
[----:B------:R-:W-:-:S05]  /*00b0*/  IMAD R9, R0, UR6, R3 ;  /* 0x0000000600097c24 */ /* 0x000fca000f8e0203 */
[----:B------:R-:W-:-:S13]  /*00c0*/  ISETP.GE.AND P0, PT, R9, UR4, PT ;  /* 0x0000000409007c0c */ /* 0x000fda000bf06270 */
[----:B------:R-:W-:Y:S05]  /*00d0*/  @P0 EXIT ;  /* 0x000000000000094d */ /* 0x000fea0003800000 */
[----:B------:R-:W0:Y:S01]  /*00e0*/  LDC.64 R2, c[0x0][0x380] ;  /* 0x0000e000ff027b82 */ /* 0x000e220000000a00 */
[----:B------:R-:W1:Y:S07]  /*00f0*/  LDCU.64 UR4, c[0x0][0x358] ;  /* 0x00006b00ff0477ac */ /* 0x000e6e0008000a00 */
[----:B------:R-:W2:Y:S08]  /*0100*/  LDC.64 R4, c[0x0][0x388] ;  /* 0x0000e200ff047b82 */ /* 0x000eb00000000a00 */
[----:B------:R-:W3:Y:S01]  /*0110*/  LDC.64 R6, c[0x0][0x390] ;  /* 0x0000e400ff067b82 */ /* 0x000ee20000000a00 */
[----:B0-----:R-:W-:-:S06]  /*0120*/  IMAD.WIDE R2, R9, 0x4, R2 ;  /* 0x0000000409027825 */ /* 0x001fcc00078e0202 */
[----:B-1----:R-:W4:Y:S01]  /*0130*/  LDG.E R2, desc[UR4][R2.64] ;  /* 0x0000000402027981 */ /* 0x002f22000c1e1900 */
[----:B--2---:R-:W-:-:S06]  /*0140*/  IMAD.WIDE R4, R9, 0x4, R4 ;  /* 0x0000000409047825 */ /* 0x004fcc00078e0204 */
[----:B------:R-:W4:Y:S01]  /*0150*/  LDG.E R5, desc[UR4][R4.64] ;  /* 0x0000000404057981 */ /* 0x000f22000c1e1900 */
[----:B---3--:R-:W-:-:S04]  /*0160*/  IMAD.WIDE R6, R9, 0x4, R6 ;  /* 0x0000000409067825 */ /* 0x008fc800078e0206 */
[----:B----4-:R-:W-:-:S05]  /*0170*/  FADD R9, R2, R5 ;  /* 0x0000000502097221 */ /* 0x010fca0000000000 */
[----:B------:R-:W-:Y:S01]  /*0180*/  STG.E desc[UR4][R6.64], R9 ;  /* 0x0000000906007986 */ /* 0x000fe2000c101904 */
[----:B------:R-:W-:Y:S05]  /*0190*/  EXIT ;  /* 0x000000000000794d */ /* 0x000fea0003800000 */
.L_x_0:
[----:B------:R-:W-:-:S00]  /*01a0*/  BRA `(.L_x_0) ;  /* 0xfffffffc00fc7947 */ /* 0x000fc0000383ffff */
[----:B------:R-:W-:-:S00]  /*01b0*/  NOP ;  /* 0x0000000000007918 */ /* 0x000fc00000000000 */
        /* <DEDUP_REMOVED lines=12> */
.L_x_1:


//--------------------- .nv.shared.reserved.0     --------------------------
	.section	.nv.shared.reserved.0,"aw",@nobits
	.weak		__nv_reservedSMEM_offset_0_alias
	.size		__nv_reservedSMEM_offset_0_alias, 0, 64
	.other		__nv_reservedSMEM_offset_0_alias,@"STO_CUDA_RESERVED_SHARED STV_DEFAULT"
__nv_reservedSMEM_offset_0_alias:
	.zero		0
	.zero		64


//--------------------- .nv.constant0._Z21matrixAddition_kernelPfS_S_i --------------------------
	.section	.nv.constant0._Z21matrixAddition_kernelPfS_S_i,"a",@progbits
	.sectionflags	@""
	.align	4
.nv.constant0._Z21matrixAddition_kernelPfS_S_i:
	.zero		924


//--------------------- SYMBOLS --------------------------

	.type		.nv.reservedSmem.offset0,@object
	.size		.nv.reservedSmem.offset0,0x4
